//
// Generated by NVIDIA NVVM Compiler
//
// Compiler Build ID: CL-36424714
// Cuda compilation tools, release 13.0, V13.0.88
// Based on NVVM 20.0.0
//

.version 9.0
.target sm_100
.address_size 64

	// .globl	_Z18MySingleTreeKernelP4TreePfiS1_
.extern .func __assertfail
(
	.param .b64 __assertfail_param_0,
	.param .b64 __assertfail_param_1,
	.param .b32 __assertfail_param_2,
	.param .b64 __assertfail_param_3,
	.param .b64 __assertfail_param_4
)
;
.global .align 1 .b8 __unnamed_1[28] = {78, 111, 100, 101, 32, 38, 84, 114, 101, 101, 58, 58, 111, 112, 101, 114, 97, 116, 111, 114, 91, 93, 40, 105, 110, 116, 41};
.global .align 1 .b8 _ZN34_INTERNAL_91f33cb9_4_k_cu_77835f0b4cuda3std3__45__cpo5beginE[1];
.global .align 1 .b8 _ZN34_INTERNAL_91f33cb9_4_k_cu_77835f0b4cuda3std3__45__cpo3endE[1];
.global .align 1 .b8 _ZN34_INTERNAL_91f33cb9_4_k_cu_77835f0b4cuda3std3__45__cpo6cbeginE[1];
.global .align 1 .b8 _ZN34_INTERNAL_91f33cb9_4_k_cu_77835f0b4cuda3std3__45__cpo4cendE[1];
.global .align 1 .b8 _ZN34_INTERNAL_91f33cb9_4_k_cu_77835f0b4cuda3std3__45__cpo6rbeginE[1];
.global .align 1 .b8 _ZN34_INTERNAL_91f33cb9_4_k_cu_77835f0b4cuda3std3__45__cpo4rendE[1];
.global .align 1 .b8 _ZN34_INTERNAL_91f33cb9_4_k_cu_77835f0b4cuda3std3__45__cpo7crbeginE[1];
.global .align 1 .b8 _ZN34_INTERNAL_91f33cb9_4_k_cu_77835f0b4cuda3std3__45__cpo5crendE[1];
.global .align 1 .b8 _ZN34_INTERNAL_91f33cb9_4_k_cu_77835f0b4cuda3std3__436_GLOBAL__N__91f33cb9_4_k_cu_77835f0b6ignoreE[1];
.global .align 1 .b8 _ZN34_INTERNAL_91f33cb9_4_k_cu_77835f0b4cuda3std3__419piecewise_constructE[1];
.global .align 1 .b8 _ZN34_INTERNAL_91f33cb9_4_k_cu_77835f0b4cuda3std3__48in_placeE[1];
.global .align 1 .b8 _ZN34_INTERNAL_91f33cb9_4_k_cu_77835f0b4cuda3std3__420unreachable_sentinelE[1];
.global .align 1 .b8 _ZN34_INTERNAL_91f33cb9_4_k_cu_77835f0b4cuda3std3__47nulloptE[1];
.global .align 1 .b8 _ZN34_INTERNAL_91f33cb9_4_k_cu_77835f0b4cuda3std3__48unexpectE[1];
.global .align 1 .b8 _ZN34_INTERNAL_91f33cb9_4_k_cu_77835f0b4cuda3std6ranges3__45__cpo4swapE[1];
.global .align 1 .b8 _ZN34_INTERNAL_91f33cb9_4_k_cu_77835f0b4cuda3std6ranges3__45__cpo9iter_moveE[1];
.global .align 1 .b8 _ZN34_INTERNAL_91f33cb9_4_k_cu_77835f0b4cuda3std6ranges3__45__cpo5beginE[1];
.global .align 1 .b8 _ZN34_INTERNAL_91f33cb9_4_k_cu_77835f0b4cuda3std6ranges3__45__cpo3endE[1];
.global .align 1 .b8 _ZN34_INTERNAL_91f33cb9_4_k_cu_77835f0b4cuda3std6ranges3__45__cpo6cbeginE[1];
.global .align 1 .b8 _ZN34_INTERNAL_91f33cb9_4_k_cu_77835f0b4cuda3std6ranges3__45__cpo4cendE[1];
.global .align 1 .b8 _ZN34_INTERNAL_91f33cb9_4_k_cu_77835f0b4cuda3std6ranges3__45__cpo7advanceE[1];
.global .align 1 .b8 _ZN34_INTERNAL_91f33cb9_4_k_cu_77835f0b4cuda3std6ranges3__45__cpo9iter_swapE[1];
.global .align 1 .b8 _ZN34_INTERNAL_91f33cb9_4_k_cu_77835f0b4cuda3std6ranges3__45__cpo4nextE[1];
.global .align 1 .b8 _ZN34_INTERNAL_91f33cb9_4_k_cu_77835f0b4cuda3std6ranges3__45__cpo4prevE[1];
.global .align 1 .b8 _ZN34_INTERNAL_91f33cb9_4_k_cu_77835f0b4cuda3std6ranges3__45__cpo4dataE[1];
.global .align 1 .b8 _ZN34_INTERNAL_91f33cb9_4_k_cu_77835f0b4cuda3std6ranges3__45__cpo5cdataE[1];
.global .align 1 .b8 _ZN34_INTERNAL_91f33cb9_4_k_cu_77835f0b4cuda3std6ranges3__45__cpo4sizeE[1];
.global .align 1 .b8 _ZN34_INTERNAL_91f33cb9_4_k_cu_77835f0b4cuda3std6ranges3__45__cpo5ssizeE[1];
.global .align 1 .b8 _ZN34_INTERNAL_91f33cb9_4_k_cu_77835f0b4cuda3std6ranges3__45__cpo8distanceE[1];
.global .align 1 .b8 _ZN34_INTERNAL_91f33cb9_4_k_cu_77835f0b6thrust24THRUST_300001_SM_1000_NS8cuda_cub3parE[1];
.global .align 1 .b8 _ZN34_INTERNAL_91f33cb9_4_k_cu_77835f0b6thrust24THRUST_300001_SM_1000_NS8cuda_cub10par_nosyncE[1];
.global .align 1 .b8 _ZN34_INTERNAL_91f33cb9_4_k_cu_77835f0b6thrust24THRUST_300001_SM_1000_NS6system6detail10sequential3seqE[1];
.global .align 1 .b8 _ZN34_INTERNAL_91f33cb9_4_k_cu_77835f0b6thrust24THRUST_300001_SM_1000_NS12placeholders2_1E[1];
.global .align 1 .b8 _ZN34_INTERNAL_91f33cb9_4_k_cu_77835f0b6thrust24THRUST_300001_SM_1000_NS12placeholders2_2E[1];
.global .align 1 .b8 _ZN34_INTERNAL_91f33cb9_4_k_cu_77835f0b6thrust24THRUST_300001_SM_1000_NS12placeholders2_3E[1];
.global .align 1 .b8 _ZN34_INTERNAL_91f33cb9_4_k_cu_77835f0b6thrust24THRUST_300001_SM_1000_NS12placeholders2_4E[1];
.global .align 1 .b8 _ZN34_INTERNAL_91f33cb9_4_k_cu_77835f0b6thrust24THRUST_300001_SM_1000_NS12placeholders2_5E[1];
.global .align 1 .b8 _ZN34_INTERNAL_91f33cb9_4_k_cu_77835f0b6thrust24THRUST_300001_SM_1000_NS12placeholders2_6E[1];
.global .align 1 .b8 _ZN34_INTERNAL_91f33cb9_4_k_cu_77835f0b6thrust24THRUST_300001_SM_1000_NS12placeholders2_7E[1];
.global .align 1 .b8 _ZN34_INTERNAL_91f33cb9_4_k_cu_77835f0b6thrust24THRUST_300001_SM_1000_NS12placeholders2_8E[1];
.global .align 1 .b8 _ZN34_INTERNAL_91f33cb9_4_k_cu_77835f0b6thrust24THRUST_300001_SM_1000_NS12placeholders2_9E[1];
.global .align 1 .b8 _ZN34_INTERNAL_91f33cb9_4_k_cu_77835f0b6thrust24THRUST_300001_SM_1000_NS12placeholders3_10E[1];
.global .align 1 .b8 _ZN34_INTERNAL_91f33cb9_4_k_cu_77835f0b6thrust24THRUST_300001_SM_1000_NS3seqE[1];
.global .align 1 .b8 $str[13] = {105, 110, 100, 101, 120, 32, 60, 32, 115, 105, 122, 101};
.global .align 1 .b8 $str$1[27] = {47, 116, 109, 112, 47, 115, 97, 115, 115, 95, 99, 117, 95, 113, 107, 114, 105, 117, 56, 103, 111, 47, 107, 46, 99, 117};

.visible .entry _Z18MySingleTreeKernelP4TreePfiS1_(
	.param .u64 .ptr .align 1 _Z18MySingleTreeKernelP4TreePfiS1__param_0,
	.param .u64 .ptr .align 1 _Z18MySingleTreeKernelP4TreePfiS1__param_1,
	.param .u32 _Z18MySingleTreeKernelP4TreePfiS1__param_2,
	.param .u64 .ptr .align 1 _Z18MySingleTreeKernelP4TreePfiS1__param_3
)
{
	.reg .pred 	%p<7>;
	.reg .b16 	%rs<2>;
	.reg .b32 	%r<14>;
	.reg .b32 	%f<7>;
	.reg .b64 	%rd<29>;

	ld.param.u64 	%rd6, [_Z18MySingleTreeKernelP4TreePfiS1__param_0];
	ld.param.u64 	%rd7, [_Z18MySingleTreeKernelP4TreePfiS1__param_1];
	ld.param.u32 	%r6, [_Z18MySingleTreeKernelP4TreePfiS1__param_2];
	ld.param.u64 	%rd5, [_Z18MySingleTreeKernelP4TreePfiS1__param_3];
	cvta.to.global.u64 	%rd1, %rd7;
	cvta.to.global.u64 	%rd8, %rd6;
	mov.u32 	%r7, %ctaid.x;
	mov.u32 	%r8, %ntid.x;
	mov.u32 	%r9, %tid.x;
	mad.lo.s32 	%r1, %r7, %r8, %r9;
	mul.lo.s32 	%r10, %r6, %r1;
	cvt.s64.s32 	%rd2, %r10;
	ld.global.u64 	%rd3, [%rd8+8];
	ld.global.u32 	%r2, [%rd8+16];
	mov.b32 	%r13, 0;
	mov.u64 	%rd9, $str;
$L__BB0_1:
	setp.lt.s32 	%p1, %r13, %r2;
	@%p1 bra 	$L__BB0_3;
	cvta.global.u64 	%rd10, %rd9;
	mov.u64 	%rd11, $str$1;
	cvta.global.u64 	%rd12, %rd11;
	mov.u64 	%rd13, __unnamed_1;
	cvta.global.u64 	%rd14, %rd13;
	{ // callseq 0, 0
	.param .b64 param0;
	st.param.b64 	[param0], %rd10;
	.param .b64 param1;
	st.param.b64 	[param1], %rd12;
	.param .b32 param2;
	st.param.b32 	[param2], 101;
	.param .b64 param3;
	st.param.b64 	[param3], %rd14;
	.param .b64 param4;
	st.param.b64 	[param4], 1;
	call.uni 
	__assertfail, 
	(
	param0, 
	param1, 
	param2, 
	param3, 
	param4
	);
	} // callseq 0
$L__BB0_3:
	mul.wide.s32 	%rd15, %r13, 16;
	add.s64 	%rd4, %rd3, %rd15;
	ld.u8 	%rs1, [%rd4+8];
	setp.ne.s16 	%p2, %rs1, 0;
	@%p2 bra 	$L__BB0_5;
	ld.u32 	%r11, [%rd4+12];
	ld.f32 	%f2, [%rd4+4];
	ld.s32 	%rd25, [%rd4];
	add.s64 	%rd26, %rd25, %rd2;
	shl.b64 	%rd27, %rd26, 2;
	add.s64 	%rd28, %rd1, %rd27;
	ld.global.f32 	%f4, [%rd28];
	abs.f32 	%f6, %f4;
	setp.num.f32 	%p4, %f6, %f6;
	setp.ge.f32 	%p5, %f4, %f2;
	and.pred  	%p6, %p4, %p5;
	selp.u32 	%r12, 1, 0, %p6;
	add.s32 	%r13, %r11, %r12;
	bra.uni 	$L__BB0_1;
$L__BB0_5:
	setp.lt.s32 	%p3, %r13, %r2;
	@%p3 bra 	$L__BB0_7;
	cvta.global.u64 	%rd17, %rd9;
	mov.u64 	%rd18, $str$1;
	cvta.global.u64 	%rd19, %rd18;
	mov.u64 	%rd20, __unnamed_1;
	cvta.global.u64 	%rd21, %rd20;
	{ // callseq 1, 0
	.param .b64 param0;
	st.param.b64 	[param0], %rd17;
	.param .b64 param1;
	st.param.b64 	[param1], %rd19;
	.param .b32 param2;
	st.param.b32 	[param2], 101;
	.param .b64 param3;
	st.param.b64 	[param3], %rd21;
	.param .b64 param4;
	st.param.b64 	[param4], 1;
	call.uni 
	__assertfail, 
	(
	param0, 
	param1, 
	param2, 
	param3, 
	param4
	);
	} // callseq 1
$L__BB0_7:
	cvta.to.global.u64 	%rd22, %rd5;
	ld.f32 	%f1, [%rd4+4];
	mul.wide.s32 	%rd23, %r1, 4;
	add.s64 	%rd24, %rd22, %rd23;
	st.global.f32 	[%rd24], %f1;
	ret;

}
	// .globl	_ZN3cub18CUB_300001_SM_10006detail11EmptyKernelIvEEvv
.visible .entry _ZN3cub18CUB_300001_SM_10006detail11EmptyKernelIvEEvv()
{


	ret;

}


// ===== COMPILED SASS (sm_100) =====

	.target	sm_100

	.elftype	@"ET_EXEC"


//--------------------- .note.nv.tkinfo           --------------------------
	.section	.note.nv.tkinfo,"",@"SHT_NOTE"
	.sectionflags	@"SHF_NOTE_NV_TKINFO"
	.tkinfo
        /*0018*/ 	.word	0x00000002
        /*0030*/ 	.string	""
        /*0030*/ 	.string	"ptxas"
        /*0030*/ 	.string	"Cuda compilation tools, release 13.0, V13.0.88"
        /*0030*/ 	.string	"Build cuda_13.0.r13.0/compiler.36424714_0"
        /*0030*/ 	.string	"-arch sm_100 -m 64 "



//--------------------- .note.nv.cuinfo           --------------------------
	.section	.note.nv.cuinfo,"",@"SHT_NOTE"
	.sectionflags	@"SHF_NOTE_NV_CUINFO"
        /*0018*/ 	.short	0x0002
        /*001a*/ 	.short	0x0064
        /*001c*/ 	.short	0x0082
	.zero		2


//--------------------- .nv.info                  --------------------------
	.section	.nv.info,"",@"SHT_CUDA_INFO"
	.align	4


	//----- nvinfo : EIATTR_REGCOUNT
	.align		4
        /*0000*/ 	.byte	0x04, 0x2f
        /*0002*/ 	.short	(.L_47 - .L_46)
	.align		4
.L_46:
        /*0004*/ 	.word	index@(_Z18MySingleTreeKernelP4TreePfiS1_)
        /*0008*/ 	.word	0x0000001d


	//----- nvinfo : EIATTR_FRAME_SIZE
	.align		4
.L_47:
        /*000c*/ 	.byte	0x04, 0x11
        /*000e*/ 	.short	(.L_49 - .L_48)
	.align		4
.L_48:
        /*0010*/ 	.word	index@(_Z18MySingleTreeKernelP4TreePfiS1_)
        /*0014*/ 	.word	0x00000000


	//----- nvinfo : EIATTR_REGCOUNT
	.align		4
.L_49:
        /*0018*/ 	.byte	0x04, 0x2f
        /*001a*/ 	.short	(.L_51 - .L_50)
	.align		4
.L_50:
        /*001c*/ 	.word	index@(_ZN3cub18CUB_300001_SM_10006detail11EmptyKernelIvEEvv)
        /*0020*/ 	.word	0x00000004


	//----- nvinfo : EIATTR_FRAME_SIZE
	.align		4
.L_51:
        /*0024*/ 	.byte	0x04, 0x11
        /*0026*/ 	.short	(.L_53 - .L_52)
	.align		4
.L_52:
        /*0028*/ 	.word	index@(_ZN3cub18CUB_300001_SM_10006detail11EmptyKernelIvEEvv)
        /*002c*/ 	.word	0x00000000


	//----- nvinfo : EIATTR_MIN_STACK_SIZE
	.align		4
.L_53:
        /*0030*/ 	.byte	0x04, 0x12
        /*0032*/ 	.short	(.L_55 - .L_54)
	.align		4
.L_54:
        /*0034*/ 	.word	index@(_ZN3cub18CUB_300001_SM_10006detail11EmptyKernelIvEEvv)
        /*0038*/ 	.word	0x00000000


	//----- nvinfo : EIATTR_MIN_STACK_SIZE
	.align		4
.L_55:
        /*003c*/ 	.byte	0x04, 0x12
        /*003e*/ 	.short	(.L_57 - .L_56)
	.align		4
.L_56:
        /*0040*/ 	.word	index@(_Z18MySingleTreeKernelP4TreePfiS1_)
        /*0044*/ 	.word	0x00000000
.L_57:


//--------------------- .nv.compat                --------------------------
	.section	.nv.compat,"",@"SHT_CUDA_COMPAT_INFO"
	.align	4
        /*0000*/ 	.byte	0x02, 0x09, 0x00, 0x00, 0x02, 0x02, 0x01, 0x00, 0x02, 0x05, 0x05, 0x00, 0x03, 0x07, 0x01, 0x01
        /*0010*/ 	.byte	0x02, 0x03, 0x00, 0x00, 0x02, 0x06, 0x01, 0x00, 0x04, 0x0b, 0x08, 0x00, 0x09, 0x00, 0x00, 0x00
        /*0020*/ 	.byte	0x00, 0x00, 0x00, 0x00


//--------------------- .nv.info._ZN3cub18CUB_300001_SM_10006detail11EmptyKernelIvEEvv --------------------------
	.section	.nv.info._ZN3cub18CUB_300001_SM_10006detail11EmptyKernelIvEEvv,"",@"SHT_CUDA_INFO"
	.sectionflags	@""
	.align	4


	//----- nvinfo : EIATTR_CUDA_API_VERSION
	.align		4
        /*0000*/ 	.byte	0x04, 0x37
        /*0002*/ 	.short	(.L_59 - .L_58)
.L_58:
        /*0004*/ 	.word	0x00000082


	//----- nvinfo : EIATTR_SPARSE_MMA_MASK
	.align		4
.L_59:
        /*0008*/ 	.byte	0x03, 0x50
        /*000a*/ 	.short	0x0000


	//----- nvinfo : EIATTR_MAXREG_COUNT
	.align		4
        /*000c*/ 	.byte	0x03, 0x1b
        /*000e*/ 	.short	0x00ff


	//----- nvinfo : EIATTR_MERCURY_ISA_VERSION
	.align		4
        /*0010*/ 	.byte	0x03, 0x5f
        /*0012*/ 	.short	0x0101


	//----- nvinfo : EIATTR_VRC_CTA_INIT_COUNT
	.align		4
        /*0014*/ 	.byte	0x02, 0x4a
	.zero		1
	.zero		1


	//----- nvinfo : EIATTR_EXIT_INSTR_OFFSETS
	.align		4
        /*0018*/ 	.byte	0x04, 0x1c
        /*001a*/ 	.short	(.L_61 - .L_60)


	//   ....[0]....
.L_60:
        /*001c*/ 	.word	0x00000010


	//----- nvinfo : EIATTR_SW_WAR
	.align		4
.L_61:
        /*0020*/ 	.byte	0x04, 0x36
        /*0022*/ 	.short	(.L_63 - .L_62)
.L_62:
        /*0024*/ 	.word	0x00000008
.L_63:


//--------------------- .nv.info._Z18MySingleTreeKernelP4TreePfiS1_ --------------------------
	.section	.nv.info._Z18MySingleTreeKernelP4TreePfiS1_,"",@"SHT_CUDA_INFO"
	.sectionflags	@""
	.align	4


	//----- nvinfo : EIATTR_CUDA_API_VERSION
	.align		4
        /*0000*/ 	.byte	0x04, 0x37
        /*0002*/ 	.short	(.L_65 - .L_64)
.L_64:
        /*0004*/ 	.word	0x00000082


	//----- nvinfo : EIATTR_KPARAM_INFO
	.align		4
.L_65:
        /*0008*/ 	.byte	0x04, 0x17
        /*000a*/ 	.short	(.L_67 - .L_66)
.L_66:
        /*000c*/ 	.word	0x00000000
        /*0010*/ 	.short	0x0003
        /*0012*/ 	.short	0x0018
        /*0014*/ 	.byte	0x00, 0xf5, 0x21, 0x00


	//----- nvinfo : EIATTR_KPARAM_INFO
	.align		4
.L_67:
        /*0018*/ 	.byte	0x04, 0x17
        /*001a*/ 	.short	(.L_69 - .L_68)
.L_68:
        /*001c*/ 	.word	0x00000000
        /*0020*/ 	.short	0x0002
        /*0022*/ 	.short	0x0010
        /*0024*/ 	.byte	0x00, 0xf0, 0x11, 0x00


	//----- nvinfo : EIATTR_KPARAM_INFO
	.align		4
.L_69:
        /*0028*/ 	.byte	0x04, 0x17
        /*002a*/ 	.short	(.L_71 - .L_70)
.L_70:
        /*002c*/ 	.word	0x00000000
        /*0030*/ 	.short	0x0001
        /*0032*/ 	.short	0x0008
        /*0034*/ 	.byte	0x00, 0xf5, 0x21, 0x00


	//----- nvinfo : EIATTR_KPARAM_INFO
	.align		4
.L_71:
        /*0038*/ 	.byte	0x04, 0x17
        /*003a*/ 	.short	(.L_73 - .L_72)
.L_72:
        /*003c*/ 	.word	0x00000000
        /*0040*/ 	.short	0x0000
        /*0042*/ 	.short	0x0000
        /*0044*/ 	.byte	0x00, 0xf5, 0x21, 0x00


	//----- nvinfo : EIATTR_SPARSE_MMA_MASK
	.align		4
.L_73:
        /*0048*/ 	.byte	0x03, 0x50
        /*004a*/ 	.short	0x0000


	//----- nvinfo : EIATTR_MAXREG_COUNT
	.align		4
        /*004c*/ 	.byte	0x03, 0x1b
        /*004e*/ 	.short	0x00ff


	//----- nvinfo : EIATTR_EXTERNS
	.align		4
        /*0050*/ 	.byte	0x04, 0x0f
        /*0052*/ 	.short	(.L_75 - .L_74)


	//   ....[0]....
	.align		4
.L_74:
        /*0054*/ 	.word	index@(__assertfail)


	//----- nvinfo : EIATTR_MERCURY_ISA_VERSION
	.align		4
.L_75:
        /*0058*/ 	.byte	0x03, 0x5f
        /*005a*/ 	.short	0x0101


	//----- nvinfo : EIATTR_VRC_CTA_INIT_COUNT
	.align		4
        /*005c*/ 	.byte	0x02, 0x4a
	.zero		1
	.zero		1


	//----- nvinfo : EIATTR_SYSCALL_OFFSETS
	.align		4
        /*0060*/ 	.byte	0x04, 0x46
        /*0062*/ 	.short	(.L_77 - .L_76)


	//   ....[0]....
.L_76:
        /*0064*/ 	.word	0x00000200


	//   ....[1]....
        /*0068*/ 	.word	0x00000470


	//----- nvinfo : EIATTR_EXIT_INSTR_OFFSETS
	.align		4
.L_77:
        /*006c*/ 	.byte	0x04, 0x1c
        /*006e*/ 	.short	(.L_79 - .L_78)


	//   ....[0]....
.L_78:
        /*0070*/ 	.word	0x000004d0


	//----- nvinfo : EIATTR_CRS_STACK_SIZE
	.align		4
.L_79:
        /*0074*/ 	.byte	0x04, 0x1e
        /*0076*/ 	.short	(.L_81 - .L_80)
.L_80:
        /*0078*/ 	.word	0x00000000


	//----- nvinfo : EIATTR_CBANK_PARAM_SIZE
	.align		4
.L_81:
        /*007c*/ 	.byte	0x03, 0x19
        /*007e*/ 	.short	0x0020


	//----- nvinfo : EIATTR_PARAM_CBANK
	.align		4
        /*0080*/ 	.byte	0x04, 0x0a
        /*0082*/ 	.short	(.L_83 - .L_82)
	.align		4
.L_82:
        /*0084*/ 	.word	index@(.nv.constant0._Z18MySingleTreeKernelP4TreePfiS1_)
        /*0088*/ 	.short	0x0380
        /*008a*/ 	.short	0x0020


	//----- nvinfo : EIATTR_SW_WAR
	.align		4
.L_83:
        /*008c*/ 	.byte	0x04, 0x36
        /*008e*/ 	.short	(.L_85 - .L_84)
.L_84:
        /*0090*/ 	.word	0x00000008
.L_85:


//--------------------- .nv.callgraph             --------------------------
	.section	.nv.callgraph,"",@"SHT_CUDA_CALLGRAPH"
	.align	4
	.sectionentsize	8
	.align		4
        /*0000*/ 	.word	0x00000000
	.align		4
        /*0004*/ 	.word	0xffffffff
	.align		4
        /*0008*/ 	.word	index@(_Z18MySingleTreeKernelP4TreePfiS1_)
	.align		4
        /*000c*/ 	.word	index@(__assertfail)
	.align		4
        /*0010*/ 	.word	0x00000000
	.align		4
        /*0014*/ 	.word	0xfffffffe
	.align		4
        /*0018*/ 	.word	0x00000000
	.align		4
        /*001c*/ 	.word	0xfffffffd
	.align		4
        /*0020*/ 	.word	0x00000000
	.align		4
        /*0024*/ 	.word	0xfffffffc


//--------------------- .nv.constant4             --------------------------
	.section	.nv.constant4,"a",@progbits
	.align	8
	.align		8
.nv.constant4:
        /*0000*/ 	.dword	__unnamed_1
	.align		8
        /*0008*/ 	.dword	_ZN34_INTERNAL_91f33cb9_4_k_cu_77835f0b4cuda3std3__45__cpo5beginE
	.align		8
        /*0010*/ 	.dword	_ZN34_INTERNAL_91f33cb9_4_k_cu_77835f0b4cuda3std3__45__cpo3endE
	.align		8
        /*0018*/ 	.dword	_ZN34_INTERNAL_91f33cb9_4_k_cu_77835f0b4cuda3std3__45__cpo6cbeginE
	.align		8
        /*0020*/ 	.dword	_ZN34_INTERNAL_91f33cb9_4_k_cu_77835f0b4cuda3std3__45__cpo4cendE
	.align		8
        /*0028*/ 	.dword	_ZN34_INTERNAL_91f33cb9_4_k_cu_77835f0b4cuda3std3__45__cpo6rbeginE
	.align		8
        /*0030*/ 	.dword	_ZN34_INTERNAL_91f33cb9_4_k_cu_77835f0b4cuda3std3__45__cpo4rendE
	.align		8
        /*0038*/ 	.dword	_ZN34_INTERNAL_91f33cb9_4_k_cu_77835f0b4cuda3std3__45__cpo7crbeginE
	.align		8
        /*0040*/ 	.dword	_ZN34_INTERNAL_91f33cb9_4_k_cu_77835f0b4cuda3std3__45__cpo5crendE
	.align		8
        /*0048*/ 	.dword	_ZN34_INTERNAL_91f33cb9_4_k_cu_77835f0b4cuda3std3__436_GLOBAL__N__91f33cb9_4_k_cu_77835f0b6ignoreE
	.align		8
        /*0050*/ 	.dword	_ZN34_INTERNAL_91f33cb9_4_k_cu_77835f0b4cuda3std3__419piecewise_constructE
	.align		8
        /*0058*/ 	.dword	_ZN34_INTERNAL_91f33cb9_4_k_cu_77835f0b4cuda3std3__48in_placeE
	.align		8
        /*0060*/ 	.dword	_ZN34_INTERNAL_91f33cb9_4_k_cu_77835f0b4cuda3std3__420unreachable_sentinelE
	.align		8
        /*0068*/ 	.dword	_ZN34_INTERNAL_91f33cb9_4_k_cu_77835f0b4cuda3std3__47nulloptE
	.align		8
        /*0070*/ 	.dword	_ZN34_INTERNAL_91f33cb9_4_k_cu_77835f0b4cuda3std3__48unexpectE
	.align		8
        /*0078*/ 	.dword	_ZN34_INTERNAL_91f33cb9_4_k_cu_77835f0b4cuda3std6ranges3__45__cpo4swapE
	.align		8
        /*0080*/ 	.dword	_ZN34_INTERNAL_91f33cb9_4_k_cu_77835f0b4cuda3std6ranges3__45__cpo9iter_moveE
	.align		8
        /*0088*/ 	.dword	_ZN34_INTERNAL_91f33cb9_4_k_cu_77835f0b4cuda3std6ranges3__45__cpo5beginE
	.align		8
        /*0090*/ 	.dword	_ZN34_INTERNAL_91f33cb9_4_k_cu_77835f0b4cuda3std6ranges3__45__cpo3endE
	.align		8
        /*0098*/ 	.dword	_ZN34_INTERNAL_91f33cb9_4_k_cu_77835f0b4cuda3std6ranges3__45__cpo6cbeginE
	.align		8
        /*00a0*/ 	.dword	_ZN34_INTERNAL_91f33cb9_4_k_cu_77835f0b4cuda3std6ranges3__45__cpo4cendE
	.align		8
        /*00a8*/ 	.dword	_ZN34_INTERNAL_91f33cb9_4_k_cu_77835f0b4cuda3std6ranges3__45__cpo7advanceE
	.align		8
        /*00b0*/ 	.dword	_ZN34_INTERNAL_91f33cb9_4_k_cu_77835f0b4cuda3std6ranges3__45__cpo9iter_swapE
	.align		8
        /*00b8*/ 	.dword	_ZN34_INTERNAL_91f33cb9_4_k_cu_77835f0b4cuda3std6ranges3__45__cpo4nextE
	.align		8
        /*00c0*/ 	.dword	_ZN34_INTERNAL_91f33cb9_4_k_cu_77835f0b4cuda3std6ranges3__45__cpo4prevE
	.align		8
        /*00c8*/ 	.dword	_ZN34_INTERNAL_91f33cb9_4_k_cu_77835f0b4cuda3std6ranges3__45__cpo4dataE
	.align		8
        /*00d0*/ 	.dword	_ZN34_INTERNAL_91f33cb9_4_k_cu_77835f0b4cuda3std6ranges3__45__cpo5cdataE
	.align		8
        /*00d8*/ 	.dword	_ZN34_INTERNAL_91f33cb9_4_k_cu_77835f0b4cuda3std6ranges3__45__cpo4sizeE
	.align		8
        /*00e0*/ 	.dword	_ZN34_INTERNAL_91f33cb9_4_k_cu_77835f0b4cuda3std6ranges3__45__cpo5ssizeE
	.align		8
        /*00e8*/ 	.dword	_ZN34_INTERNAL_91f33cb9_4_k_cu_77835f0b4cuda3std6ranges3__45__cpo8distanceE
	.align		8
        /*00f0*/ 	.dword	_ZN34_INTERNAL_91f33cb9_4_k_cu_77835f0b6thrust24THRUST_300001_SM_1000_NS8cuda_cub3parE
	.align		8
        /*00f8*/ 	.dword	_ZN34_INTERNAL_91f33cb9_4_k_cu_77835f0b6thrust24THRUST_300001_SM_1000_NS8cuda_cub10par_nosyncE
	.align		8
        /*0100*/ 	.dword	_ZN34_INTERNAL_91f33cb9_4_k_cu_77835f0b6thrust24THRUST_300001_SM_1000_NS6system6detail10sequential3seqE
	.align		8
        /*0108*/ 	.dword	_ZN34_INTERNAL_91f33cb9_4_k_cu_77835f0b6thrust24THRUST_300001_SM_1000_NS12placeholders2_1E
	.align		8
        /*0110*/ 	.dword	_ZN34_INTERNAL_91f33cb9_4_k_cu_77835f0b6thrust24THRUST_300001_SM_1000_NS12placeholders2_2E
	.align		8
        /*0118*/ 	.dword	_ZN34_INTERNAL_91f33cb9_4_k_cu_77835f0b6thrust24THRUST_300001_SM_1000_NS12placeholders2_3E
	.align		8
        /*0120*/ 	.dword	_ZN34_INTERNAL_91f33cb9_4_k_cu_77835f0b6thrust24THRUST_300001_SM_1000_NS12placeholders2_4E
	.align		8
        /*0128*/ 	.dword	_ZN34_INTERNAL_91f33cb9_4_k_cu_77835f0b6thrust24THRUST_300001_SM_1000_NS12placeholders2_5E
	.align		8
        /*0130*/ 	.dword	_ZN34_INTERNAL_91f33cb9_4_k_cu_77835f0b6thrust24THRUST_300001_SM_1000_NS12placeholders2_6E
	.align		8
        /*0138*/ 	.dword	_ZN34_INTERNAL_91f33cb9_4_k_cu_77835f0b6thrust24THRUST_300001_SM_1000_NS12placeholders2_7E
	.align		8
        /*0140*/ 	.dword	_ZN34_INTERNAL_91f33cb9_4_k_cu_77835f0b6thrust24THRUST_300001_SM_1000_NS12placeholders2_8E
	.align		8
        /*0148*/ 	.dword	_ZN34_INTERNAL_91f33cb9_4_k_cu_77835f0b6thrust24THRUST_300001_SM_1000_NS12placeholders2_9E
	.align		8
        /*0150*/ 	.dword	_ZN34_INTERNAL_91f33cb9_4_k_cu_77835f0b6thrust24THRUST_300001_SM_1000_NS12placeholders3_10E
	.align		8
        /*0158*/ 	.dword	_ZN34_INTERNAL_91f33cb9_4_k_cu_77835f0b6thrust24THRUST_300001_SM_1000_NS3seqE
	.align		8
        /*0160*/ 	.dword	$str
	.align		8
        /*0168*/ 	.dword	$str$1
	.align		8
        /*0170*/ 	.dword	__assertfail


//--------------------- .text._ZN3cub18CUB_300001_SM_10006detail11EmptyKernelIvEEvv --------------------------
	.section	.text._ZN3cub18CUB_300001_SM_10006detail11EmptyKernelIvEEvv,"ax",@progbits
	.align	128
        .global         _ZN3cub18CUB_300001_SM_10006detail11EmptyKernelIvEEvv
        .type           _ZN3cub18CUB_300001_SM_10006detail11EmptyKernelIvEEvv,@function
        .size           _ZN3cub18CUB_300001_SM_10006detail11EmptyKernelIvEEvv,(.L_x_9 - _ZN3cub18CUB_300001_SM_10006detail11EmptyKernelIvEEvv)
        .other          _ZN3cub18CUB_300001_SM_10006detail11EmptyKernelIvEEvv,@"STO_CUDA_ENTRY STV_DEFAULT"
_ZN3cub18CUB_300001_SM_10006detail11EmptyKernelIvEEvv:
.text._ZN3cub18CUB_300001_SM_10006detail11EmptyKernelIvEEvv:
[----:B------:R-:W-:Y:S01]  /*0000*/  LDC R1, c[0x0][0x37c] ;  /* 0x0000df00ff017b82 */ /* 0x000fe20000000800 */
[----:B------:R-:W-:Y:S05]  /*0010*/  EXIT ;  /* 0x000000000000794d */ /* 0x000fea0003800000 */
.L_x_0:
[----:B------:R-:W-:-:S00]  /*0020*/  BRA `(.L_x_0) ;  /* 0xfffffffc00fc7947 */ /* 0x000fc0000383ffff */
[----:B------:R-:W-:-:S00]  /*0030*/  NOP ;  /* 0x0000000000007918 */ /* 0x000fc00000000000 */
        /* <DEDUP_REMOVED lines=12> */
.L_x_9:


//--------------------- .text._Z18MySingleTreeKernelP4TreePfiS1_ --------------------------
	.section	.text._Z18MySingleTreeKernelP4TreePfiS1_,"ax",@progbits
	.align	128
        .global         _Z18MySingleTreeKernelP4TreePfiS1_
        .type           _Z18MySingleTreeKernelP4TreePfiS1_,@function
        .size           _Z18MySingleTreeKernelP4TreePfiS1_,(.L_x_10 - _Z18MySingleTreeKernelP4TreePfiS1_)
        .other          _Z18MySingleTreeKernelP4TreePfiS1_,@"STO_CUDA_ENTRY STV_DEFAULT"
_Z18MySingleTreeKernelP4TreePfiS1_:
.text._Z18MySingleTreeKernelP4TreePfiS1_:
[----:B------:R-:W0:Y:S08]  /*0000*/  LDC R1, c[0x0][0x37c] ;  /* 0x0000df00ff017b82 */ /* 0x000e300000000800 */
[----:B------:R-:W1:Y:S01]  /*0010*/  LDC.64 R2, c[0x0][0x380] ;  /* 0x0000e000ff027b82 */ /* 0x000e620000000a00 */
[----:B------:R-:W1:Y:S01]  /*0020*/  LDCU.64 UR36, c[0x0][0x358] ;  /* 0x00006b00ff2477ac */ /* 0x000e620008000a00 */
[----:B------:R-:W2:Y:S01]  /*0030*/  S2R R5, SR_TID.X ;  /* 0x0000000000057919 */ /* 0x000ea20000002100 */
[----:B------:R-:W3:Y:S05]  /*0040*/  LDCU UR5, c[0x0][0x390] ;  /* 0x00007200ff0577ac */ /* 0x000eea0008000800 */
[----:B------:R-:W2:Y:S01]  /*0050*/  S2UR UR4, SR_CTAID.X ;  /* 0x00000000000479c3 */ /* 0x000ea20000002500 */
[----:B------:R-:W4:Y:S01]  /*0060*/  LDCU.64 UR38, c[0x0][0x388] ;  /* 0x00007100ff2677ac */ /* 0x000f220008000a00 */
[----:B-1----:R1:W5:Y:S04]  /*0070*/  LDG.E R23, desc[UR36][R2.64+0x10] ;  /* 0x0000102402177981 */ /* 0x002368000c1e1900 */
[----:B------:R1:W5:Y:S02]  /*0080*/  LDG.E.64 R18, desc[UR36][R2.64+0x8] ;  /* 0x0000082402127981 */ /* 0x000364000c1e1b00 */
[----:B------:R-:W2:Y:S01]  /*0090*/  LDC R22, c[0x0][0x360] ;  /* 0x0000d800ff167b82 */ /* 0x000ea20000000800 */
[----:B------:R-:W-:Y:S01]  /*00a0*/  BSSY.RECONVERGENT B7, `(.L_x_1) ;  /* 0x000002a000077945 */ /* 0x000fe20003800200 */
[----:B------:R-:W-:-:S02]  /*00b0*/  IMAD.MOV.U32 R26, RZ, RZ, RZ ;  /* 0x000000ffff1a7224 */ /* 0x000fc400078e00ff */
[----:B--2---:R-:W-:-:S04]  /*00c0*/  IMAD R22, R22, UR4, R5 ;  /* 0x0000000416167c24 */ /* 0x004fc8000f8e0205 */
[----:B01-34-:R-:W-:-:S07]  /*00d0*/  IMAD R24, R22, UR5, RZ ;  /* 0x0000000516187c24 */ /* 0x01bfce000f8e02ff */
.L_x_5:
[----:B-----5:R-:W-:Y:S01]  /*00e0*/  ISETP.GE.AND P0, PT, R26, R23, PT ;  /* 0x000000171a00720c */ /* 0x020fe20003f06270 */
[----:B------:R-:W-:-:S12]  /*00f0*/  BSSY.RECONVERGENT B6, `(.L_x_2) ;  /* 0x0000012000067945 */ /* 0x000fd80003800200 */
[----:B------:R-:W-:Y:S05]  /*0100*/  @!P0 BRA `(.L_x_3) ;  /* 0x0000000000408947 */ /* 0x000fea0003800000 */
[----:B------:R-:W-:Y:S01]  /*0110*/  MOV R2, 0x170 ;  /* 0x0000017000027802 */ /* 0x000fe20000000f00 */
[----:B------:R-:W0:Y:S01]  /*0120*/  LDCU.64 UR4, c[0x4][0x160] ;  /* 0x01002c00ff0477ac */ /* 0x000e220008000a00 */
[----:B------:R-:W-:Y:S02]  /*0130*/  HFMA2 R13, -RZ, RZ, 0, 0 ;  /* 0x00000000ff0d7431 */ /* 0x000fe400000001ff */
[----:B------:R-:W-:Y:S01]  /*0140*/  IMAD.MOV.U32 R8, RZ, RZ, 0x65 ;  /* 0x00000065ff087424 */ /* 0x000fe200078e00ff */
[----:B------:R-:W1:Y:S01]  /*0150*/  LDCU.64 UR6, c[0x4][0x168] ;  /* 0x01002d00ff0677ac */ /* 0x000e620008000a00 */
[----:B------:R-:W2:Y:S01]  /*0160*/  LDC.64 R2, c[0x4][R2] ;  /* 0x0100000002027b82 */ /* 0x000ea20000000a00 */
[----:B------:R-:W-:Y:S01]  /*0170*/  IMAD.MOV.U32 R12, RZ, RZ, 0x1 ;  /* 0x00000001ff0c7424 */ /* 0x000fe200078e00ff */
[----:B------:R-:W3:Y:S01]  /*0180*/  LDCU.64 UR8, c[0x4][URZ] ;  /* 0x01000000ff0877ac */ /* 0x000ee20008000a00 */
[----:B0-----:R-:W-:Y:S02]  /*0190*/  IMAD.U32 R4, RZ, RZ, UR4 ;  /* 0x00000004ff047e24 */ /* 0x001fe4000f8e00ff */
[----:B------:R-:W-:Y:S01]  /*01a0*/  IMAD.U32 R5, RZ, RZ, UR5 ;  /* 0x00000005ff057e24 */ /* 0x000fe2000f8e00ff */
[----:B-1----:R-:W-:Y:S01]  /*01b0*/  MOV R6, UR6 ;  /* 0x0000000600067c02 */ /* 0x002fe20008000f00 */
[----:B------:R-:W-:-:S02]  /*01c0*/  IMAD.U32 R7, RZ, RZ, UR7 ;  /* 0x00000007ff077e24 */ /* 0x000fc4000f8e00ff */
[----:B---3--:R-:W-:Y:S01]  /*01d0*/  IMAD.U32 R10, RZ, RZ, UR8 ;  /* 0x00000008ff0a7e24 */ /* 0x008fe2000f8e00ff */
[----:B------:R-:W-:-:S07]  /*01e0*/  MOV R11, UR9 ;  /* 0x00000009000b7c02 */ /* 0x000fce0008000f00 */
[----:B------:R-:W-:-:S07]  /*01f0*/  LEPC R20, `(.L_x_3) ;  /* 0x000000001014794e */ /* 0x000fce0000000000 */
[----:B--2---:R-:W-:Y:S05]  /*0200*/  CALL.ABS.NOINC R2 ;  /* 0x0000000002007343 */ /* 0x004fea0003c00000 */
.L_x_3:
[----:B------:R-:W-:Y:S05]  /*0210*/  BSYNC.RECONVERGENT B6 ;  /* 0x0000000000067941 */ /* 0x000fea0003800200 */
.L_x_2:
[----:B------:R-:W-:-:S05]  /*0220*/  IMAD.WIDE R16, R26, 0x10, R18 ;  /* 0x000000101a107825 */ /* 0x000fca00078e0212 */
[----:B------:R-:W2:Y:S02]  /*0230*/  LD.E.U8 R0, desc[UR36][R16.64+0x8] ;  /* 0x0000082410007980 */ /* 0x000ea4000c101100 */
[----:B--2---:R-:W-:-:S13]  /*0240*/  ISETP.NE.AND P0, PT, R0, RZ, PT ;  /* 0x000000ff0000720c */ /* 0x004fda0003f05270 */
[----:B------:R-:W-:Y:S05]  /*0250*/  @P0 BRA `(.L_x_4) ;  /* 0x0000000000380947 */ /* 0x000fea0003800000 */
[----:B------:R-:W2:Y:S04]  /*0260*/  LD.E R3, desc[UR36][R16.64] ;  /* 0x0000002410037980 */ /* 0x000ea8000c101900 */
[----:B------:R-:W3:Y:S01]  /*0270*/  LD.E R4, desc[UR36][R16.64+0x4] ;  /* 0x0000042410047980 */ /* 0x000ee2000c101900 */
[----:B--2---:R-:W-:Y:S02]  /*0280*/  SHF.R.S32.HI R5, RZ, 0x1f, R3 ;  /* 0x0000001fff057819 */ /* 0x004fe40000011403 */
[----:B------:R-:W-:-:S04]  /*0290*/  IADD3 R3, P0, PT, R24, R3, RZ ;  /* 0x0000000318037210 */ /* 0x000fc80007f1e0ff */
[----:B------:R-:W-:Y:S02]  /*02a0*/  LEA.HI.X.SX32 R0, R24, R5, 0x1, P0 ;  /* 0x0000000518007211 */ /* 0x000fe400000f0eff */
[----:B------:R-:W-:-:S04]  /*02b0*/  LEA R2, P0, R3, UR38, 0x2 ;  /* 0x0000002603027c11 */ /* 0x000fc8000f8010ff */
[----:B------:R-:W-:Y:S02]  /*02c0*/  LEA.HI.X R3, R3, UR39, R0, 0x2, P0 ;  /* 0x0000002703037c11 */ /* 0x000fe400080f1400 */
[----:B------:R-:W2:Y:S04]  /*02d0*/  LD.E R0, desc[UR36][R16.64+0xc] ;  /* 0x00000c2410007980 */ /* 0x000ea8000c101900 */
[----:B------:R-:W3:Y:S02]  /*02e0*/  LDG.E R3, desc[UR36][R2.64] ;  /* 0x0000002402037981 */ /* 0x000ee4000c1e1900 */
[----:B---3--:R-:W-:-:S04]  /*02f0*/  FSETP.GE.AND P0, PT, R3, R4, PT ;  /* 0x000000040300720b */ /* 0x008fc80003f06000 */
[----:B------:R-:W-:Y:S01]  /*0300*/  FSETP.NUM.AND P0, PT, |R3|, |R3|, P0 ;  /* 0x400000030300720b */ /* 0x000fe20000707200 */
[----:B--2---:R-:W-:-:S12]  /*0310*/  VIADD R26, R0, 0x1 ;  /* 0x00000001001a7836 */ /* 0x004fd80000000000 */
[----:B------:R-:W-:Y:S01]  /*0320*/  @!P0 IMAD.MOV R26, RZ, RZ, R0 ;  /* 0x000000ffff1a8224 */ /* 0x000fe200078e0200 */
[----:B------:R-:W-:Y:S06]  /*0330*/  BRA `(.L_x_5) ;  /* 0xfffffffc00687947 */ /* 0x000fec000383ffff */
.L_x_4:
[----:B------:R-:W-:Y:S05]  /*0340*/  BSYNC.RECONVERGENT B7 ;  /* 0x0000000000077941 */ /* 0x000fea0003800200 */
.L_x_1:
[----:B------:R-:W-:Y:S01]  /*0350*/  ISETP.GE.AND P0, PT, R26, R23, PT ;  /* 0x000000171a00720c */ /* 0x000fe20003f06270 */
[----:B------:R-:W-:-:S12]  /*0360*/  BSSY.RECONVERGENT B6, `(.L_x_6) ;  /* 0x0000012000067945 */ /* 0x000fd80003800200 */
[----:B------:R-:W-:Y:S05]  /*0370*/  @!P0 BRA `(.L_x_7) ;  /* 0x0000000000408947 */ /* 0x000fea0003800000 */
[----:B------:R-:W-:Y:S01]  /*0380*/  MOV R2, 0x170 ;  /* 0x0000017000027802 */ /* 0x000fe20000000f00 */
[----:B------:R-:W0:Y:S01]  /*0390*/  LDCU.64 UR4, c[0x4][0x160] ;  /* 0x01002c00ff0477ac */ /* 0x000e220008000a00 */
[----:B------:R-:W-:Y:S02]  /*03a0*/  HFMA2 R8, -RZ, RZ, 0, 6.020069122314453125e-06 ;  /* 0x00000065ff087431 */ /* 0x000fe400000001ff */
[----:B------:R-:W-:Y:S01]  /*03b0*/  IMAD.MOV.U32 R12, RZ, RZ, 0x1 ;  /* 0x00000001ff0c7424 */ /* 0x000fe200078e00ff */
[----:B------:R-:W-:Y:S01]  /*03c0*/  MOV R13, RZ ;  /* 0x000000ff000d7202 */ /* 0x000fe20000000f00 */
[----:B------:R-:W1:Y:S01]  /*03d0*/  LDCU.64 UR6, c[0x4][0x168] ;  /* 0x01002d00ff0677ac */ /* 0x000e620008000a00 */
[----:B------:R-:W2:Y:S01]  /*03e0*/  LDC.64 R2, c[0x4][R2] ;  /* 0x0100000002027b82 */ /* 0x000ea20000000a00 */
[----:B------:R-:W3:Y:S01]  /*03f0*/  LDCU.64 UR8, c[0x4][URZ] ;  /* 0x01000000ff0877ac */ /* 0x000ee20008000a00 */
[----:B0-----:R-:W-:Y:S01]  /*0400*/  MOV R4, UR4 ;  /* 0x0000000400047c02 */ /* 0x001fe20008000f00 */
[----:B------:R-:W-:-:S02]  /*0410*/  IMAD.U32 R5, RZ, RZ, UR5 ;  /* 0x00000005ff057e24 */ /* 0x000fc4000f8e00ff */
[----:B-1----:R-:W-:Y:S01]  /*0420*/  IMAD.U32 R6, RZ, RZ, UR6 ;  /* 0x00000006ff067e24 */ /* 0x002fe2000f8e00ff */
[----:B------:R-:W-:Y:S01]  /*0430*/  MOV R7, UR7 ;  /* 0x0000000700077c02 */ /* 0x000fe20008000f00 */
[----:B---3--:R-:W-:Y:S02]  /*0440*/  IMAD.U32 R10, RZ, RZ, UR8 ;  /* 0x00000008ff0a7e24 */ /* 0x008fe4000f8e00ff */
[----:B------:R-:W-:-:S07]  /*0450*/  IMAD.U32 R11, RZ, RZ, UR9 ;  /* 0x00000009ff0b7e24 */ /* 0x000fce000f8e00ff */
[----:B------:R-:W-:-:S07]  /*0460*/  LEPC R20, `(.L_x_7) ;  /* 0x000000001014794e */ /* 0x000fce0000000000 */
[----:B--2---:R-:W-:Y:S05]  /*0470*/  CALL.ABS.NOINC R2 ;  /* 0x0000000002007343 */ /* 0x004fea0003c00000 */
.L_x_7:
[----:B------:R-:W-:Y:S05]  /*0480*/  BSYNC.RECONVERGENT B6 ;  /* 0x0000000000067941 */ /* 0x000fea0003800200 */
.L_x_6:
[----:B------:R-:W2:Y:S01]  /*0490*/  LD.E R17, desc[UR36][R16.64+0x4] ;  /* 0x0000042410117980 */ /* 0x000ea2000c101900 */
[----:B------:R-:W0:Y:S02]  /*04a0*/  LDC.64 R2, c[0x0][0x398] ;  /* 0x0000e600ff027b82 */ /* 0x000e240000000a00 */
[----:B0-----:R-:W-:-:S05]  /*04b0*/  IMAD.WIDE R22, R22, 0x4, R2 ;  /* 0x0000000416167825 */ /* 0x001fca00078e0202 */
[----:B--2---:R-:W-:Y:S01]  /*04c0*/  STG.E desc[UR36][R22.64], R17 ;  /* 0x0000001116007986 */ /* 0x004fe2000c101924 */
[----:B------:R-:W-:Y:S05]  /*04d0*/  EXIT ;  /* 0x000000000000794d */ /* 0x000fea0003800000 */
.L_x_8:
        /* <DEDUP_REMOVED lines=10> */
.L_x_10:


//--------------------- .nv.global.init           --------------------------
	.section	.nv.global.init,"aw",@progbits
.nv.global.init:
	.type		$str,@object
	.size		$str,($str$1 - $str)
$str:
        /*0000*/ 	.byte	0x69, 0x6e, 0x64, 0x65, 0x78, 0x20, 0x3c, 0x20, 0x73, 0x69, 0x7a, 0x65, 0x00
	.type		$str$1,@object
	.size		$str$1,(__unnamed_1 - $str$1)
$str$1:
        /*000d*/ 	.byte	0x2f, 0x74, 0x6d, 0x70, 0x2f, 0x73, 0x61, 0x73, 0x73, 0x5f, 0x63, 0x75, 0x5f, 0x71, 0x6b, 0x72
        /*001d*/ 	.byte	0x69, 0x75, 0x38, 0x67, 0x6f, 0x2f, 0x6b, 0x2e, 0x63, 0x75, 0x00
	.type		__unnamed_1,@object
	.size		__unnamed_1,(.L_0 - __unnamed_1)
__unnamed_1:
        /*0028*/ 	.byte	0x4e, 0x6f, 0x64, 0x65, 0x20, 0x26, 0x54, 0x72, 0x65, 0x65, 0x3a, 0x3a, 0x6f, 0x70, 0x65, 0x72
        /*0038*/ 	.byte	0x61, 0x74, 0x6f, 0x72, 0x5b, 0x5d, 0x28, 0x69, 0x6e, 0x74, 0x29, 0x00
.L_0:


//--------------------- .nv.shared.reserved.0     --------------------------
	.section	.nv.shared.reserved.0,"aw",@nobits
	.weak		__nv_reservedSMEM_offset_0_alias
	.size		__nv_reservedSMEM_offset_0_alias, 0, 64
	.other		__nv_reservedSMEM_offset_0_alias,@"STO_CUDA_RESERVED_SHARED STV_DEFAULT"
__nv_reservedSMEM_offset_0_alias:
	.zero		0
	.zero		64


//--------------------- .nv.global                --------------------------
	.section	.nv.global,"aw",@nobits
.nv.global:
	.type		_ZN34_INTERNAL_91f33cb9_4_k_cu_77835f0b6thrust24THRUST_300001_SM_1000_NS3seqE,@object
	.size		_ZN34_INTERNAL_91f33cb9_4_k_cu_77835f0b6thrust24THRUST_300001_SM_1000_NS3seqE,(_ZN34_INTERNAL_91f33cb9_4_k_cu_77835f0b4cuda3std3__48in_placeE - _ZN34_INTERNAL_91f33cb9_4_k_cu_77835f0b6thrust24THRUST_300001_SM_1000_NS3seqE)
_ZN34_INTERNAL_91f33cb9_4_k_cu_77835f0b6thrust24THRUST_300001_SM_1000_NS3seqE:
	.zero		1
	.type		_ZN34_INTERNAL_91f33cb9_4_k_cu_77835f0b4cuda3std3__48in_placeE,@object
	.size		_ZN34_INTERNAL_91f33cb9_4_k_cu_77835f0b4cuda3std3__48in_placeE,(_ZN34_INTERNAL_91f33cb9_4_k_cu_77835f0b4cuda3std6ranges3__45__cpo4sizeE - _ZN34_INTERNAL_91f33cb9_4_k_cu_77835f0b4cuda3std3__48in_placeE)
_ZN34_INTERNAL_91f33cb9_4_k_cu_77835f0b4cuda3std3__48in_placeE:
	.zero		1
	.type		_ZN34_INTERNAL_91f33cb9_4_k_cu_77835f0b4cuda3std6ranges3__45__cpo4sizeE,@object
	.size		_ZN34_INTERNAL_91f33cb9_4_k_cu_77835f0b4cuda3std6ranges3__45__cpo4sizeE,(_ZN34_INTERNAL_91f33cb9_4_k_cu_77835f0b6thrust24THRUST_300001_SM_1000_NS12placeholders2_3E - _ZN34_INTERNAL_91f33cb9_4_k_cu_77835f0b4cuda3std6ranges3__45__cpo4sizeE)
_ZN34_INTERNAL_91f33cb9_4_k_cu_77835f0b4cuda3std6ranges3__45__cpo4sizeE:
	.zero		1
	.type		_ZN34_INTERNAL_91f33cb9_4_k_cu_77835f0b6thrust24THRUST_300001_SM_1000_NS12placeholders2_3E,@object
	.size		_ZN34_INTERNAL_91f33cb9_4_k_cu_77835f0b6thrust24THRUST_300001_SM_1000_NS12placeholders2_3E,(_ZN34_INTERNAL_91f33cb9_4_k_cu_77835f0b4cuda3std3__45__cpo6cbeginE - _ZN34_INTERNAL_91f33cb9_4_k_cu_77835f0b6thrust24THRUST_300001_SM_1000_NS12placeholders2_3E)
_ZN34_INTERNAL_91f33cb9_4_k_cu_77835f0b6thrust24THRUST_300001_SM_1000_NS12placeholders2_3E:
	.zero		1
	.type		_ZN34_INTERNAL_91f33cb9_4_k_cu_77835f0b4cuda3std3__45__cpo6cbeginE,@object
	.size		_ZN34_INTERNAL_91f33cb9_4_k_cu_77835f0b4cuda3std3__45__cpo6cbeginE,(_ZN34_INTERNAL_91f33cb9_4_k_cu_77835f0b4cuda3std6ranges3__45__cpo6cbeginE - _ZN34_INTERNAL_91f33cb9_4_k_cu_77835f0b4cuda3std3__45__cpo6cbeginE)
_ZN34_INTERNAL_91f33cb9_4_k_cu_77835f0b4cuda3std3__45__cpo6cbeginE:
	.zero		1
	.type		_ZN34_INTERNAL_91f33cb9_4_k_cu_77835f0b4cuda3std6ranges3__45__cpo6cbeginE,@object
	.size		_ZN34_INTERNAL_91f33cb9_4_k_cu_77835f0b4cuda3std6ranges3__45__cpo6cbeginE,(_ZN34_INTERNAL_91f33cb9_4_k_cu_77835f0b6thrust24THRUST_300001_SM_1000_NS12placeholders2_7E - _ZN34_INTERNAL_91f33cb9_4_k_cu_77835f0b4cuda3std6ranges3__45__cpo6cbeginE)
_ZN34_INTERNAL_91f33cb9_4_k_cu_77835f0b4cuda3std6ranges3__45__cpo6cbeginE:
	.zero		1
	.type		_ZN34_INTERNAL_91f33cb9_4_k_cu_77835f0b6thrust24THRUST_300001_SM_1000_NS12placeholders2_7E,@object
	.size		_ZN34_INTERNAL_91f33cb9_4_k_cu_77835f0b6thrust24THRUST_300001_SM_1000_NS12placeholders2_7E,(_ZN34_INTERNAL_91f33cb9_4_k_cu_77835f0b4cuda3std3__45__cpo7crbeginE - _ZN34_INTERNAL_91f33cb9_4_k_cu_77835f0b6thrust24THRUST_300001_SM_1000_NS12placeholders2_7E)
_ZN34_INTERNAL_91f33cb9_4_k_cu_77835f0b6thrust24THRUST_300001_SM_1000_NS12placeholders2_7E:
	.zero		1
	.type		_ZN34_INTERNAL_91f33cb9_4_k_cu_77835f0b4cuda3std3__45__cpo7crbeginE,@object
	.size		_ZN34_INTERNAL_91f33cb9_4_k_cu_77835f0b4cuda3std3__45__cpo7crbeginE,(_ZN34_INTERNAL_91f33cb9_4_k_cu_77835f0b4cuda3std6ranges3__45__cpo4nextE - _ZN34_INTERNAL_91f33cb9_4_k_cu_77835f0b4cuda3std3__45__cpo7crbeginE)
_ZN34_INTERNAL_91f33cb9_4_k_cu_77835f0b4cuda3std3__45__cpo7crbeginE:
	.zero		1
	.type		_ZN34_INTERNAL_91f33cb9_4_k_cu_77835f0b4cuda3std6ranges3__45__cpo4nextE,@object
	.size		_ZN34_INTERNAL_91f33cb9_4_k_cu_77835f0b4cuda3std6ranges3__45__cpo4nextE,(_ZN34_INTERNAL_91f33cb9_4_k_cu_77835f0b4cuda3std6ranges3__45__cpo4swapE - _ZN34_INTERNAL_91f33cb9_4_k_cu_77835f0b4cuda3std6ranges3__45__cpo4nextE)
_ZN34_INTERNAL_91f33cb9_4_k_cu_77835f0b4cuda3std6ranges3__45__cpo4nextE:
	.zero		1
	.type		_ZN34_INTERNAL_91f33cb9_4_k_cu_77835f0b4cuda3std6ranges3__45__cpo4swapE,@object
	.size		_ZN34_INTERNAL_91f33cb9_4_k_cu_77835f0b4cuda3std6ranges3__45__cpo4swapE,(_ZN34_INTERNAL_91f33cb9_4_k_cu_77835f0b6thrust24THRUST_300001_SM_1000_NS8cuda_cub10par_nosyncE - _ZN34_INTERNAL_91f33cb9_4_k_cu_77835f0b4cuda3std6ranges3__45__cpo4swapE)
_ZN34_INTERNAL_91f33cb9_4_k_cu_77835f0b4cuda3std6ranges3__45__cpo4swapE:
	.zero		1
	.type		_ZN34_INTERNAL_91f33cb9_4_k_cu_77835f0b6thrust24THRUST_300001_SM_1000_NS8cuda_cub10par_nosyncE,@object
	.size		_ZN34_INTERNAL_91f33cb9_4_k_cu_77835f0b6thrust24THRUST_300001_SM_1000_NS8cuda_cub10par_nosyncE,(_ZN34_INTERNAL_91f33cb9_4_k_cu_77835f0b6thrust24THRUST_300001_SM_1000_NS12placeholders2_9E - _ZN34_INTERNAL_91f33cb9_4_k_cu_77835f0b6thrust24THRUST_300001_SM_1000_NS8cuda_cub10par_nosyncE)
_ZN34_INTERNAL_91f33cb9_4_k_cu_77835f0b6thrust24THRUST_300001_SM_1000_NS8cuda_cub10par_nosyncE:
	.zero		1
	.type		_ZN34_INTERNAL_91f33cb9_4_k_cu_77835f0b6thrust24THRUST_300001_SM_1000_NS12placeholders2_9E,@object
	.size		_ZN34_INTERNAL_91f33cb9_4_k_cu_77835f0b6thrust24THRUST_300001_SM_1000_NS12placeholders2_9E,(_ZN34_INTERNAL_91f33cb9_4_k_cu_77835f0b4cuda3std3__436_GLOBAL__N__91f33cb9_4_k_cu_77835f0b6ignoreE - _ZN34_INTERNAL_91f33cb9_4_k_cu_77835f0b6thrust24THRUST_300001_SM_1000_NS12placeholders2_9E)
_ZN34_INTERNAL_91f33cb9_4_k_cu_77835f0b6thrust24THRUST_300001_SM_1000_NS12placeholders2_9E:
	.zero		1
	.type		_ZN34_INTERNAL_91f33cb9_4_k_cu_77835f0b4cuda3std3__436_GLOBAL__N__91f33cb9_4_k_cu_77835f0b6ignoreE,@object
	.size		_ZN34_INTERNAL_91f33cb9_4_k_cu_77835f0b4cuda3std3__436_GLOBAL__N__91f33cb9_4_k_cu_77835f0b6ignoreE,(_ZN34_INTERNAL_91f33cb9_4_k_cu_77835f0b4cuda3std6ranges3__45__cpo4dataE - _ZN34_INTERNAL_91f33cb9_4_k_cu_77835f0b4cuda3std3__436_GLOBAL__N__91f33cb9_4_k_cu_77835f0b6ignoreE)
_ZN34_INTERNAL_91f33cb9_4_k_cu_77835f0b4cuda3std3__436_GLOBAL__N__91f33cb9_4_k_cu_77835f0b6ignoreE:
	.zero		1
	.type		_ZN34_INTERNAL_91f33cb9_4_k_cu_77835f0b4cuda3std6ranges3__45__cpo4dataE,@object
	.size		_ZN34_INTERNAL_91f33cb9_4_k_cu_77835f0b4cuda3std6ranges3__45__cpo4dataE,(_ZN34_INTERNAL_91f33cb9_4_k_cu_77835f0b6thrust24THRUST_300001_SM_1000_NS12placeholders2_1E - _ZN34_INTERNAL_91f33cb9_4_k_cu_77835f0b4cuda3std6ranges3__45__cpo4dataE)
_ZN34_INTERNAL_91f33cb9_4_k_cu_77835f0b4cuda3std6ranges3__45__cpo4dataE:
	.zero		1
	.type		_ZN34_INTERNAL_91f33cb9_4_k_cu_77835f0b6thrust24THRUST_300001_SM_1000_NS12placeholders2_1E,@object
	.size		_ZN34_INTERNAL_91f33cb9_4_k_cu_77835f0b6thrust24THRUST_300001_SM_1000_NS12placeholders2_1E,(_ZN34_INTERNAL_91f33cb9_4_k_cu_77835f0b4cuda3std3__45__cpo5beginE - _ZN34_INTERNAL_91f33cb9_4_k_cu_77835f0b6thrust24THRUST_300001_SM_1000_NS12placeholders2_1E)
_ZN34_INTERNAL_91f33cb9_4_k_cu_77835f0b6thrust24THRUST_300001_SM_1000_NS12placeholders2_1E:
	.zero		1
	.type		_ZN34_INTERNAL_91f33cb9_4_k_cu_77835f0b4cuda3std3__45__cpo5beginE,@object
	.size		_ZN34_INTERNAL_91f33cb9_4_k_cu_77835f0b4cuda3std3__45__cpo5beginE,(_ZN34_INTERNAL_91f33cb9_4_k_cu_77835f0b4cuda3std6ranges3__45__cpo5beginE - _ZN34_INTERNAL_91f33cb9_4_k_cu_77835f0b4cuda3std3__45__cpo5beginE)
_ZN34_INTERNAL_91f33cb9_4_k_cu_77835f0b4cuda3std3__45__cpo5beginE:
	.zero		1
	.type		_ZN34_INTERNAL_91f33cb9_4_k_cu_77835f0b4cuda3std6ranges3__45__cpo5beginE,@object
	.size		_ZN34_INTERNAL_91f33cb9_4_k_cu_77835f0b4cuda3std6ranges3__45__cpo5beginE,(_ZN34_INTERNAL_91f33cb9_4_k_cu_77835f0b6thrust24THRUST_300001_SM_1000_NS12placeholders2_5E - _ZN34_INTERNAL_91f33cb9_4_k_cu_77835f0b4cuda3std6ranges3__45__cpo5beginE)
_ZN34_INTERNAL_91f33cb9_4_k_cu_77835f0b4cuda3std6ranges3__45__cpo5beginE:
	.zero		1
	.type		_ZN34_INTERNAL_91f33cb9_4_k_cu_77835f0b6thrust24THRUST_300001_SM_1000_NS12placeholders2_5E,@object
	.size		_ZN34_INTERNAL_91f33cb9_4_k_cu_77835f0b6thrust24THRUST_300001_SM_1000_NS12placeholders2_5E,(_ZN34_INTERNAL_91f33cb9_4_k_cu_77835f0b4cuda3std3__45__cpo6rbeginE - _ZN34_INTERNAL_91f33cb9_4_k_cu_77835f0b6thrust24THRUST_300001_SM_1000_NS12placeholders2_5E)
_ZN34_INTERNAL_91f33cb9_4_k_cu_77835f0b6thrust24THRUST_300001_SM_1000_NS12placeholders2_5E:
	.zero		1
	.type		_ZN34_INTERNAL_91f33cb9_4_k_cu_77835f0b4cuda3std3__45__cpo6rbeginE,@object
	.size		_ZN34_INTERNAL_91f33cb9_4_k_cu_77835f0b4cuda3std3__45__cpo6rbeginE,(_ZN34_INTERNAL_91f33cb9_4_k_cu_77835f0b4cuda3std6ranges3__45__cpo7advanceE - _ZN34_INTERNAL_91f33cb9_4_k_cu_77835f0b4cuda3std3__45__cpo6rbeginE)
_ZN34_INTERNAL_91f33cb9_4_k_cu_77835f0b4cuda3std3__45__cpo6rbeginE:
	.zero		1
	.type		_ZN34_INTERNAL_91f33cb9_4_k_cu_77835f0b4cuda3std6ranges3__45__cpo7advanceE,@object
	.size		_ZN34_INTERNAL_91f33cb9_4_k_cu_77835f0b4cuda3std6ranges3__45__cpo7advanceE,(_ZN34_INTERNAL_91f33cb9_4_k_cu_77835f0b4cuda3std3__47nulloptE - _ZN34_INTERNAL_91f33cb9_4_k_cu_77835f0b4cuda3std6ranges3__45__cpo7advanceE)
_ZN34_INTERNAL_91f33cb9_4_k_cu_77835f0b4cuda3std6ranges3__45__cpo7advanceE:
	.zero		1
	.type		_ZN34_INTERNAL_91f33cb9_4_k_cu_77835f0b4cuda3std3__47nulloptE,@object
	.size		_ZN34_INTERNAL_91f33cb9_4_k_cu_77835f0b4cuda3std3__47nulloptE,(_ZN34_INTERNAL_91f33cb9_4_k_cu_77835f0b4cuda3std6ranges3__45__cpo8distanceE - _ZN34_INTERNAL_91f33cb9_4_k_cu_77835f0b4cuda3std3__47nulloptE)
_ZN34_INTERNAL_91f33cb9_4_k_cu_77835f0b4cuda3std3__47nulloptE:
	.zero		1
	.type		_ZN34_INTERNAL_91f33cb9_4_k_cu_77835f0b4cuda3std6ranges3__45__cpo8distanceE,@object
	.size		_ZN34_INTERNAL_91f33cb9_4_k_cu_77835f0b4cuda3std6ranges3__45__cpo8distanceE,(_ZN34_INTERNAL_91f33cb9_4_k_cu_77835f0b6thrust24THRUST_300001_SM_1000_NS12placeholders3_10E - _ZN34_INTERNAL_91f33cb9_4_k_cu_77835f0b4cuda3std6ranges3__45__cpo8distanceE)
_ZN34_INTERNAL_91f33cb9_4_k_cu_77835f0b4cuda3std6ranges3__45__cpo8distanceE:
	.zero		1
	.type		_ZN34_INTERNAL_91f33cb9_4_k_cu_77835f0b6thrust24THRUST_300001_SM_1000_NS12placeholders3_10E,@object
	.size		_ZN34_INTERNAL_91f33cb9_4_k_cu_77835f0b6thrust24THRUST_300001_SM_1000_NS12placeholders3_10E,(_ZN34_INTERNAL_91f33cb9_4_k_cu_77835f0b4cuda3std3__419piecewise_constructE - _ZN34_INTERNAL_91f33cb9_4_k_cu_77835f0b6thrust24THRUST_300001_SM_1000_NS12placeholders3_10E)
_ZN34_INTERNAL_91f33cb9_4_k_cu_77835f0b6thrust24THRUST_300001_SM_1000_NS12placeholders3_10E:
	.zero		1
	.type		_ZN34_INTERNAL_91f33cb9_4_k_cu_77835f0b4cuda3std3__419piecewise_constructE,@object
	.size		_ZN34_INTERNAL_91f33cb9_4_k_cu_77835f0b4cuda3std3__419piecewise_constructE,(_ZN34_INTERNAL_91f33cb9_4_k_cu_77835f0b4cuda3std6ranges3__45__cpo5cdataE - _ZN34_INTERNAL_91f33cb9_4_k_cu_77835f0b4cuda3std3__419piecewise_constructE)
_ZN34_INTERNAL_91f33cb9_4_k_cu_77835f0b4cuda3std3__419piecewise_constructE:
	.zero		1
	.type		_ZN34_INTERNAL_91f33cb9_4_k_cu_77835f0b4cuda3std6ranges3__45__cpo5cdataE,@object
	.size		_ZN34_INTERNAL_91f33cb9_4_k_cu_77835f0b4cuda3std6ranges3__45__cpo5cdataE,(_ZN34_INTERNAL_91f33cb9_4_k_cu_77835f0b6thrust24THRUST_300001_SM_1000_NS12placeholders2_2E - _ZN34_INTERNAL_91f33cb9_4_k_cu_77835f0b4cuda3std6ranges3__45__cpo5cdataE)
_ZN34_INTERNAL_91f33cb9_4_k_cu_77835f0b4cuda3std6ranges3__45__cpo5cdataE:
	.zero		1
	.type		_ZN34_INTERNAL_91f33cb9_4_k_cu_77835f0b6thrust24THRUST_300001_SM_1000_NS12placeholders2_2E,@object
	.size		_ZN34_INTERNAL_91f33cb9_4_k_cu_77835f0b6thrust24THRUST_300001_SM_1000_NS12placeholders2_2E,(_ZN34_INTERNAL_91f33cb9_4_k_cu_77835f0b4cuda3std3__45__cpo3endE - _ZN34_INTERNAL_91f33cb9_4_k_cu_77835f0b6thrust24THRUST_300001_SM_1000_NS12placeholders2_2E)
_ZN34_INTERNAL_91f33cb9_4_k_cu_77835f0b6thrust24THRUST_300001_SM_1000_NS12placeholders2_2E:
	.zero		1
	.type		_ZN34_INTERNAL_91f33cb9_4_k_cu_77835f0b4cuda3std3__45__cpo3endE,@object
	.size		_ZN34_INTERNAL_91f33cb9_4_k_cu_77835f0b4cuda3std3__45__cpo3endE,(_ZN34_INTERNAL_91f33cb9_4_k_cu_77835f0b4cuda3std6ranges3__45__cpo3endE - _ZN34_INTERNAL_91f33cb9_4_k_cu_77835f0b4cuda3std3__45__cpo3endE)
_ZN34_INTERNAL_91f33cb9_4_k_cu_77835f0b4cuda3std3__45__cpo3endE:
	.zero		1
	.type		_ZN34_INTERNAL_91f33cb9_4_k_cu_77835f0b4cuda3std6ranges3__45__cpo3endE,@object
	.size		_ZN34_INTERNAL_91f33cb9_4_k_cu_77835f0b4cuda3std6ranges3__45__cpo3endE,(_ZN34_INTERNAL_91f33cb9_4_k_cu_77835f0b6thrust24THRUST_300001_SM_1000_NS12placeholders2_6E - _ZN34_INTERNAL_91f33cb9_4_k_cu_77835f0b4cuda3std6ranges3__45__cpo3endE)
_ZN34_INTERNAL_91f33cb9_4_k_cu_77835f0b4cuda3std6ranges3__45__cpo3endE:
	.zero		1
	.type		_ZN34_INTERNAL_91f33cb9_4_k_cu_77835f0b6thrust24THRUST_300001_SM_1000_NS12placeholders2_6E,@object
	.size		_ZN34_INTERNAL_91f33cb9_4_k_cu_77835f0b6thrust24THRUST_300001_SM_1000_NS12placeholders2_6E,(_ZN34_INTERNAL_91f33cb9_4_k_cu_77835f0b4cuda3std3__45__cpo4rendE - _ZN34_INTERNAL_91f33cb9_4_k_cu_77835f0b6thrust24THRUST_300001_SM_1000_NS12placeholders2_6E)
_ZN34_INTERNAL_91f33cb9_4_k_cu_77835f0b6thrust24THRUST_300001_SM_1000_NS12placeholders2_6E:
	.zero		1
	.type		_ZN34_INTERNAL_91f33cb9_4_k_cu_77835f0b4cuda3std3__45__cpo4rendE,@object
	.size		_ZN34_INTERNAL_91f33cb9_4_k_cu_77835f0b4cuda3std3__45__cpo4rendE,(_ZN34_INTERNAL_91f33cb9_4_k_cu_77835f0b4cuda3std6ranges3__45__cpo9iter_swapE - _ZN34_INTERNAL_91f33cb9_4_k_cu_77835f0b4cuda3std3__45__cpo4rendE)
_ZN34_INTERNAL_91f33cb9_4_k_cu_77835f0b4cuda3std3__45__cpo4rendE:
	.zero		1
	.type		_ZN34_INTERNAL_91f33cb9_4_k_cu_77835f0b4cuda3std6ranges3__45__cpo9iter_swapE,@object
	.size		_ZN34_INTERNAL_91f33cb9_4_k_cu_77835f0b4cuda3std6ranges3__45__cpo9iter_swapE,(_ZN34_INTERNAL_91f33cb9_4_k_cu_77835f0b4cuda3std3__48unexpectE - _ZN34_INTERNAL_91f33cb9_4_k_cu_77835f0b4cuda3std6ranges3__45__cpo9iter_swapE)
_ZN34_INTERNAL_91f33cb9_4_k_cu_77835f0b4cuda3std6ranges3__45__cpo9iter_swapE:
	.zero		1
	.type		_ZN34_INTERNAL_91f33cb9_4_k_cu_77835f0b4cuda3std3__48unexpectE,@object
	.size		_ZN34_INTERNAL_91f33cb9_4_k_cu_77835f0b4cuda3std3__48unexpectE,(_ZN34_INTERNAL_91f33cb9_4_k_cu_77835f0b6thrust24THRUST_300001_SM_1000_NS8cuda_cub3parE - _ZN34_INTERNAL_91f33cb9_4_k_cu_77835f0b4cuda3std3__48unexpectE)
_ZN34_INTERNAL_91f33cb9_4_k_cu_77835f0b4cuda3std3__48unexpectE:
	.zero		1
	.type		_ZN34_INTERNAL_91f33cb9_4_k_cu_77835f0b6thrust24THRUST_300001_SM_1000_NS8cuda_cub3parE,@object
	.size		_ZN34_INTERNAL_91f33cb9_4_k_cu_77835f0b6thrust24THRUST_300001_SM_1000_NS8cuda_cub3parE,(_ZN34_INTERNAL_91f33cb9_4_k_cu_77835f0b6thrust24THRUST_300001_SM_1000_NS12placeholders2_4E - _ZN34_INTERNAL_91f33cb9_4_k_cu_77835f0b6thrust24THRUST_300001_SM_1000_NS8cuda_cub3parE)
_ZN34_INTERNAL_91f33cb9_4_k_cu_77835f0b6thrust24THRUST_300001_SM_1000_NS8cuda_cub3parE:
	.zero		1
	.type		_ZN34_INTERNAL_91f33cb9_4_k_cu_77835f0b6thrust24THRUST_300001_SM_1000_NS12placeholders2_4E,@object
	.size		_ZN34_INTERNAL_91f33cb9_4_k_cu_77835f0b6thrust24THRUST_300001_SM_1000_NS12placeholders2_4E,(_ZN34_INTERNAL_91f33cb9_4_k_cu_77835f0b4cuda3std3__45__cpo4cendE - _ZN34_INTERNAL_91f33cb9_4_k_cu_77835f0b6thrust24THRUST_300001_SM_1000_NS12placeholders2_4E)
_ZN34_INTERNAL_91f33cb9_4_k_cu_77835f0b6thrust24THRUST_300001_SM_1000_NS12placeholders2_4E:
	.zero		1
	.type		_ZN34_INTERNAL_91f33cb9_4_k_cu_77835f0b4cuda3std3__45__cpo4cendE,@object
	.size		_ZN34_INTERNAL_91f33cb9_4_k_cu_77835f0b4cuda3std3__45__cpo4cendE,(_ZN34_INTERNAL_91f33cb9_4_k_cu_77835f0b4cuda3std6ranges3__45__cpo4cendE - _ZN34_INTERNAL_91f33cb9_4_k_cu_77835f0b4cuda3std3__45__cpo4cendE)
_ZN34_INTERNAL_91f33cb9_4_k_cu_77835f0b4cuda3std3__45__cpo4cendE:
	.zero		1
	.type		_ZN34_INTERNAL_91f33cb9_4_k_cu_77835f0b4cuda3std6ranges3__45__cpo4cendE,@object
	.size		_ZN34_INTERNAL_91f33cb9_4_k_cu_77835f0b4cuda3std6ranges3__45__cpo4cendE,(_ZN34_INTERNAL_91f33cb9_4_k_cu_77835f0b4cuda3std3__420unreachable_sentinelE - _ZN34_INTERNAL_91f33cb9_4_k_cu_77835f0b4cuda3std6ranges3__45__cpo4cendE)
_ZN34_INTERNAL_91f33cb9_4_k_cu_77835f0b4cuda3std6ranges3__45__cpo4cendE:
	.zero		1
	.type		_ZN34_INTERNAL_91f33cb9_4_k_cu_77835f0b4cuda3std3__420unreachable_sentinelE,@object
	.size		_ZN34_INTERNAL_91f33cb9_4_k_cu_77835f0b4cuda3std3__420unreachable_sentinelE,(_ZN34_INTERNAL_91f33cb9_4_k_cu_77835f0b4cuda3std6ranges3__45__cpo5ssizeE - _ZN34_INTERNAL_91f33cb9_4_k_cu_77835f0b4cuda3std3__420unreachable_sentinelE)
_ZN34_INTERNAL_91f33cb9_4_k_cu_77835f0b4cuda3std3__420unreachable_sentinelE:
	.zero		1
	.type		_ZN34_INTERNAL_91f33cb9_4_k_cu_77835f0b4cuda3std6ranges3__45__cpo5ssizeE,@object
	.size		_ZN34_INTERNAL_91f33cb9_4_k_cu_77835f0b4cuda3std6ranges3__45__cpo5ssizeE,(_ZN34_INTERNAL_91f33cb9_4_k_cu_77835f0b6thrust24THRUST_300001_SM_1000_NS12placeholders2_8E - _ZN34_INTERNAL_91f33cb9_4_k_cu_77835f0b4cuda3std6ranges3__45__cpo5ssizeE)
_ZN34_INTERNAL_91f33cb9_4_k_cu_77835f0b4cuda3std6ranges3__45__cpo5ssizeE:
	.zero		1
	.type		_ZN34_INTERNAL_91f33cb9_4_k_cu_77835f0b6thrust24THRUST_300001_SM_1000_NS12placeholders2_8E,@object
	.size		_ZN34_INTERNAL_91f33cb9_4_k_cu_77835f0b6thrust24THRUST_300001_SM_1000_NS12placeholders2_8E,(_ZN34_INTERNAL_91f33cb9_4_k_cu_77835f0b4cuda3std3__45__cpo5crendE - _ZN34_INTERNAL_91f33cb9_4_k_cu_77835f0b6thrust24THRUST_300001_SM_1000_NS12placeholders2_8E)
_ZN34_INTERNAL_91f33cb9_4_k_cu_77835f0b6thrust24THRUST_300001_SM_1000_NS12placeholders2_8E:
	.zero		1
	.type		_ZN34_INTERNAL_91f33cb9_4_k_cu_77835f0b4cuda3std3__45__cpo5crendE,@object
	.size		_ZN34_INTERNAL_91f33cb9_4_k_cu_77835f0b4cuda3std3__45__cpo5crendE,(_ZN34_INTERNAL_91f33cb9_4_k_cu_77835f0b4cuda3std6ranges3__45__cpo4prevE - _ZN34_INTERNAL_91f33cb9_4_k_cu_77835f0b4cuda3std3__45__cpo5crendE)
_ZN34_INTERNAL_91f33cb9_4_k_cu_77835f0b4cuda3std3__45__cpo5crendE:
	.zero		1
	.type		_ZN34_INTERNAL_91f33cb9_4_k_cu_77835f0b4cuda3std6ranges3__45__cpo4prevE,@object
	.size		_ZN34_INTERNAL_91f33cb9_4_k_cu_77835f0b4cuda3std6ranges3__45__cpo4prevE,(_ZN34_INTERNAL_91f33cb9_4_k_cu_77835f0b4cuda3std6ranges3__45__cpo9iter_moveE - _ZN34_INTERNAL_91f33cb9_4_k_cu_77835f0b4cuda3std6ranges3__45__cpo4prevE)
_ZN34_INTERNAL_91f33cb9_4_k_cu_77835f0b4cuda3std6ranges3__45__cpo4prevE:
	.zero		1
	.type		_ZN34_INTERNAL_91f33cb9_4_k_cu_77835f0b4cuda3std6ranges3__45__cpo9iter_moveE,@object
	.size		_ZN34_INTERNAL_91f33cb9_4_k_cu_77835f0b4cuda3std6ranges3__45__cpo9iter_moveE,(_ZN34_INTERNAL_91f33cb9_4_k_cu_77835f0b6thrust24THRUST_300001_SM_1000_NS6system6detail10sequential3seqE - _ZN34_INTERNAL_91f33cb9_4_k_cu_77835f0b4cuda3std6ranges3__45__cpo9iter_moveE)
_ZN34_INTERNAL_91f33cb9_4_k_cu_77835f0b4cuda3std6ranges3__45__cpo9iter_moveE:
	.zero		1
	.type		_ZN34_INTERNAL_91f33cb9_4_k_cu_77835f0b6thrust24THRUST_300001_SM_1000_NS6system6detail10sequential3seqE,@object
	.size		_ZN34_INTERNAL_91f33cb9_4_k_cu_77835f0b6thrust24THRUST_300001_SM_1000_NS6system6detail10sequential3seqE,(.L_32 - _ZN34_INTERNAL_91f33cb9_4_k_cu_77835f0b6thrust24THRUST_300001_SM_1000_NS6system6detail10sequential3seqE)
_ZN34_INTERNAL_91f33cb9_4_k_cu_77835f0b6thrust24THRUST_300001_SM_1000_NS6system6detail10sequential3seqE:
	.zero		1
.L_32:


//--------------------- .nv.constant0._ZN3cub18CUB_300001_SM_10006detail11EmptyKernelIvEEvv --------------------------
	.section	.nv.constant0._ZN3cub18CUB_300001_SM_10006detail11EmptyKernelIvEEvv,"a",@progbits
	.sectionflags	@""
	.align	4
.nv.constant0._ZN3cub18CUB_300001_SM_10006detail11EmptyKernelIvEEvv:
	.zero		896


//--------------------- .nv.constant0._Z18MySingleTreeKernelP4TreePfiS1_ --------------------------
	.section	.nv.constant0._Z18MySingleTreeKernelP4TreePfiS1_,"a",@progbits
	.sectionflags	@""
	.align	4
.nv.constant0._Z18MySingleTreeKernelP4TreePfiS1_:
	.zero		928


//--------------------- SYMBOLS --------------------------

	.type		.nv.reservedSmem.offset0,@object
	.size		.nv.reservedSmem.offset0,0x4
	.type		__assertfail,@function
